//
// Generated by NVIDIA NVVM Compiler
//
// Compiler Build ID: CL-36424714
// Cuda compilation tools, release 13.0, V13.0.88
// Based on NVVM 20.0.0
//

.version 9.0
.target sm_100
.address_size 64

	// .globl	_Z8is_primePlPb

.visible .entry _Z8is_primePlPb(
	.param .u64 .ptr .align 1 _Z8is_primePlPb_param_0,
	.param .u64 .ptr .align 1 _Z8is_primePlPb_param_1
)
{
	.reg .pred 	%p<4>;
	.reg .b16 	%rs<2>;
	.reg .b32 	%r<8>;
	.reg .b64 	%rd<13>;

	ld.param.u64 	%rd6, [_Z8is_primePlPb_param_0];
	ld.param.u64 	%rd7, [_Z8is_primePlPb_param_1];
	mov.u32 	%r2, %ctaid.x;
	mov.u32 	%r3, %ntid.x;
	mov.u32 	%r4, %tid.x;
	mad.lo.s32 	%r1, %r2, %r3, %r4;
	setp.lt.s32 	%p1, %r1, 2;
	@%p1 bra 	$L__BB0_6;
	cvta.to.global.u64 	%rd8, %rd6;
	ld.global.u64 	%rd1, [%rd8];
	cvt.u64.u32 	%rd2, %r1;
	and.b64  	%rd9, %rd1, -4294967296;
	setp.ne.s64 	%p2, %rd9, 0;
	@%p2 bra 	$L__BB0_3;
	cvt.u32.u64 	%r5, %rd2;
	cvt.u32.u64 	%r6, %rd1;
	rem.u32 	%r7, %r6, %r5;
	cvt.u64.u32 	%rd12, %r7;
	bra.uni 	$L__BB0_4;
$L__BB0_3:
	rem.s64 	%rd12, %rd1, %rd2;
$L__BB0_4:
	setp.ne.s64 	%p3, %rd12, 0;
	@%p3 bra 	$L__BB0_6;
	cvta.to.global.u64 	%rd10, %rd7;
	add.s64 	%rd11, %rd10, %rd2;
	mov.b16 	%rs1, 1;
	st.global.u8 	[%rd11], %rs1;
$L__BB0_6:
	ret;

}


// ===== COMPILED SASS (sm_100) =====

	.target	sm_100

	.elftype	@"ET_EXEC"


//--------------------- .note.nv.tkinfo           --------------------------
	.section	.note.nv.tkinfo,"",@"SHT_NOTE"
	.sectionflags	@"SHF_NOTE_NV_TKINFO"
	.tkinfo
        /*0018*/ 	.word	0x00000002
        /*0030*/ 	.string	""
        /*0030*/ 	.string	"ptxas"
        /*0030*/ 	.string	"Cuda compilation tools, release 13.0, V13.0.88"
        /*0030*/ 	.string	"Build cuda_13.0.r13.0/compiler.36424714_0"
        /*0030*/ 	.string	"-arch sm_100 -m 64 "



//--------------------- .note.nv.cuinfo           --------------------------
	.section	.note.nv.cuinfo,"",@"SHT_NOTE"
	.sectionflags	@"SHF_NOTE_NV_CUINFO"
        /*0018*/ 	.short	0x0002
        /*001a*/ 	.short	0x0064
        /*001c*/ 	.short	0x0082
	.zero		2


//--------------------- .nv.info                  --------------------------
	.section	.nv.info,"",@"SHT_CUDA_INFO"
	.align	4


	//----- nvinfo : EIATTR_REGCOUNT
	.align		4
        /*0000*/ 	.byte	0x04, 0x2f
        /*0002*/ 	.short	(.L_1 - .L_0)
	.align		4
.L_0:
        /*0004*/ 	.word	index@(_Z8is_primePlPb)
        /*0008*/ 	.word	0x00000012


	//----- nvinfo : EIATTR_FRAME_SIZE
	.align		4
.L_1:
        /*000c*/ 	.byte	0x04, 0x11
        /*000e*/ 	.short	(.L_3 - .L_2)
	.align		4
.L_2:
        /*0010*/ 	.word	index@($__internal_0_$__cuda_sm20_rem_s64)
        /*0014*/ 	.word	0x00000000


	//----- nvinfo : EIATTR_FRAME_SIZE
	.align		4
.L_3:
        /*0018*/ 	.byte	0x04, 0x11
        /*001a*/ 	.short	(.L_5 - .L_4)
	.align		4
.L_4:
        /*001c*/ 	.word	index@(_Z8is_primePlPb)
        /*0020*/ 	.word	0x00000000


	//----- nvinfo : EIATTR_MIN_STACK_SIZE
	.align		4
.L_5:
        /*0024*/ 	.byte	0x04, 0x12
        /*0026*/ 	.short	(.L_7 - .L_6)
	.align		4
.L_6:
        /*0028*/ 	.word	index@(_Z8is_primePlPb)
        /*002c*/ 	.word	0x00000000
.L_7:


//--------------------- .nv.compat                --------------------------
	.section	.nv.compat,"",@"SHT_CUDA_COMPAT_INFO"
	.align	4
        /*0000*/ 	.byte	0x02, 0x09, 0x00, 0x00, 0x02, 0x02, 0x01, 0x00, 0x02, 0x05, 0x05, 0x00, 0x03, 0x07, 0x01, 0x01
        /*0010*/ 	.byte	0x02, 0x03, 0x00, 0x00, 0x02, 0x06, 0x01, 0x00, 0x04, 0x0b, 0x08, 0x00, 0x09, 0x00, 0x00, 0x00
        /*0020*/ 	.byte	0x00, 0x00, 0x00, 0x00


//--------------------- .nv.info._Z8is_primePlPb  --------------------------
	.section	.nv.info._Z8is_primePlPb,"",@"SHT_CUDA_INFO"
	.sectionflags	@""
	.align	4


	//----- nvinfo : EIATTR_CUDA_API_VERSION
	.align		4
        /*0000*/ 	.byte	0x04, 0x37
        /*0002*/ 	.short	(.L_9 - .L_8)
.L_8:
        /*0004*/ 	.word	0x00000082


	//----- nvinfo : EIATTR_KPARAM_INFO
	.align		4
.L_9:
        /*0008*/ 	.byte	0x04, 0x17
        /*000a*/ 	.short	(.L_11 - .L_10)
.L_10:
        /*000c*/ 	.word	0x00000000
        /*0010*/ 	.short	0x0001
        /*0012*/ 	.short	0x0008
        /*0014*/ 	.byte	0x00, 0xf5, 0x21, 0x00


	//----- nvinfo : EIATTR_KPARAM_INFO
	.align		4
.L_11:
        /*0018*/ 	.byte	0x04, 0x17
        /*001a*/ 	.short	(.L_13 - .L_12)
.L_12:
        /*001c*/ 	.word	0x00000000
        /*0020*/ 	.short	0x0000
        /*0022*/ 	.short	0x0000
        /*0024*/ 	.byte	0x00, 0xf5, 0x21, 0x00


	//----- nvinfo : EIATTR_SPARSE_MMA_MASK
	.align		4
.L_13:
        /*0028*/ 	.byte	0x03, 0x50
        /*002a*/ 	.short	0x0000


	//----- nvinfo : EIATTR_MAXREG_COUNT
	.align		4
        /*002c*/ 	.byte	0x03, 0x1b
        /*002e*/ 	.short	0x00ff


	//----- nvinfo : EIATTR_MERCURY_ISA_VERSION
	.align		4
        /*0030*/ 	.byte	0x03, 0x5f
        /*0032*/ 	.short	0x0101


	//----- nvinfo : EIATTR_VRC_CTA_INIT_COUNT
	.align		4
        /*0034*/ 	.byte	0x02, 0x4a
	.zero		1
	.zero		1


	//----- nvinfo : EIATTR_EXIT_INSTR_OFFSETS
	.align		4
        /*0038*/ 	.byte	0x04, 0x1c
        /*003a*/ 	.short	(.L_15 - .L_14)


	//   ....[0]....
.L_14:
        /*003c*/ 	.word	0x00000060


	//   ....[1]....
        /*0040*/ 	.word	0x00000240


	//   ....[2]....
        /*0044*/ 	.word	0x000002a0


	//----- nvinfo : EIATTR_CRS_STACK_SIZE
	.align		4
.L_15:
        /*0048*/ 	.byte	0x04, 0x1e
        /*004a*/ 	.short	(.L_17 - .L_16)
.L_16:
        /*004c*/ 	.word	0x00000000


	//----- nvinfo : EIATTR_CBANK_PARAM_SIZE
	.align		4
.L_17:
        /*0050*/ 	.byte	0x03, 0x19
        /*0052*/ 	.short	0x0010


	//----- nvinfo : EIATTR_PARAM_CBANK
	.align		4
        /*0054*/ 	.byte	0x04, 0x0a
        /*0056*/ 	.short	(.L_19 - .L_18)
	.align		4
.L_18:
        /*0058*/ 	.word	index@(.nv.constant0._Z8is_primePlPb)
        /*005c*/ 	.short	0x0380
        /*005e*/ 	.short	0x0010


	//----- nvinfo : EIATTR_SW_WAR
	.align		4
.L_19:
        /*0060*/ 	.byte	0x04, 0x36
        /*0062*/ 	.short	(.L_21 - .L_20)
.L_20:
        /*0064*/ 	.word	0x00000008
.L_21:


//--------------------- .nv.callgraph             --------------------------
	.section	.nv.callgraph,"",@"SHT_CUDA_CALLGRAPH"
	.align	4
	.sectionentsize	8
	.align		4
        /*0000*/ 	.word	0x00000000
	.align		4
        /*0004*/ 	.word	0xffffffff
	.align		4
        /*0008*/ 	.word	0x00000000
	.align		4
        /*000c*/ 	.word	0xfffffffe
	.align		4
        /*0010*/ 	.word	0x00000000
	.align		4
        /*0014*/ 	.word	0xfffffffd
	.align		4
        /*0018*/ 	.word	0x00000000
	.align		4
        /*001c*/ 	.word	0xfffffffc


//--------------------- .text._Z8is_primePlPb     --------------------------
	.section	.text._Z8is_primePlPb,"ax",@progbits
	.align	128
        .global         _Z8is_primePlPb
        .type           _Z8is_primePlPb,@function
        .size           _Z8is_primePlPb,(.L_x_3 - _Z8is_primePlPb)
        .other          _Z8is_primePlPb,@"STO_CUDA_ENTRY STV_DEFAULT"
_Z8is_primePlPb:
.text._Z8is_primePlPb:
[----:B------:R-:W-:Y:S01]  /*0000*/  LDC R1, c[0x0][0x37c] ;  /* 0x0000df00ff017b82 */ /* 0x000fe20000000800 */
[----:B------:R-:W0:Y:S07]  /*0010*/  S2R R3, SR_TID.X ;  /* 0x0000000000037919 */ /* 0x000e2e0000002100 */
[----:B------:R-:W0:Y:S08]  /*0020*/  S2UR UR4, SR_CTAID.X ;  /* 0x00000000000479c3 */ /* 0x000e300000002500 */
[----:B------:R-:W0:Y:S02]  /*0030*/  LDC R0, c[0x0][0x360] ;  /* 0x0000d800ff007b82 */ /* 0x000e240000000800 */
[----:B0-----:R-:W-:-:S05]  /*0040*/  IMAD R0, R0, UR4, R3 ;  /* 0x0000000400007c24 */ /* 0x001fca000f8e0203 */
[----:B------:R-:W-:-:S13]  /*0050*/  ISETP.GE.AND P0, PT, R0, 0x2, PT ;  /* 0x000000020000780c */ /* 0x000fda0003f06270 */
[----:B------:R-:W-:Y:S05]  /*0060*/  @!P0 EXIT ;  /* 0x000000000000894d */ /* 0x000fea0003800000 */
[----:B------:R-:W0:Y:S01]  /*0070*/  LDC.64 R2, c[0x0][0x380] ;  /* 0x0000e000ff027b82 */ /* 0x000e220000000a00 */
[----:B------:R-:W0:Y:S02]  /*0080*/  LDCU.64 UR4, c[0x0][0x358] ;  /* 0x00006b00ff0477ac */ /* 0x000e240008000a00 */
[----:B0-----:R-:W2:Y:S02]  /*0090*/  LDG.E.64 R2, desc[UR4][R2.64] ;  /* 0x0000000402027981 */ /* 0x001ea4000c1e1b00 */
[----:B--2---:R-:W-:-:S13]  /*00a0*/  ISETP.NE.U32.AND P0, PT, R3, RZ, PT ;  /* 0x000000ff0300720c */ /* 0x004fda0003f05070 */
[----:B------:R-:W-:Y:S05]  /*00b0*/  @P0 BRA `(.L_x_0) ;  /* 0x0000000000500947 */ /* 0x000fea0003800000 */
[----:B------:R-:W0:Y:S01]  /*00c0*/  I2F.U32.RP R3, R0 ;  /* 0x0000000000037306 */ /* 0x000e220000209000 */
[----:B------:R-:W-:Y:S01]  /*00d0*/  IMAD.MOV R7, RZ, RZ, -R0 ;  /* 0x000000ffff077224 */ /* 0x000fe200078e0a00 */
[----:B------:R-:W-:-:S06]  /*00e0*/  ISETP.NE.U32.AND P1, PT, R0, RZ, PT ;  /* 0x000000ff0000720c */ /* 0x000fcc0003f25070 */
[----:B0-----:R-:W0:Y:S02]  /*00f0*/  MUFU.RCP R3, R3 ;  /* 0x0000000300037308 */ /* 0x001e240000001000 */
[----:B0-----:R-:W-:-:S06]  /*0100*/  VIADD R4, R3, 0xffffffe ;  /* 0x0ffffffe03047836 */ /* 0x001fcc0000000000 */
[----:B------:R0:W1:Y:S02]  /*0110*/  F2I.FTZ.U32.TRUNC.NTZ R5, R4 ;  /* 0x0000000400057305 */ /* 0x000064000021f000 */
[----:B0-----:R-:W-:Y:S02]  /*0120*/  IMAD.MOV.U32 R4, RZ, RZ, RZ ;  /* 0x000000ffff047224 */ /* 0x001fe400078e00ff */
[----:B-1----:R-:W-:-:S04]  /*0130*/  IMAD R7, R7, R5, RZ ;  /* 0x0000000507077224 */ /* 0x002fc800078e02ff */
[----:B------:R-:W-:-:S06]  /*0140*/  IMAD.HI.U32 R5, R5, R7, R4 ;  /* 0x0000000705057227 */ /* 0x000fcc00078e0004 */
[----:B------:R-:W-:-:S04]  /*0150*/  IMAD.HI.U32 R5, R5, R2, RZ ;  /* 0x0000000205057227 */ /* 0x000fc800078e00ff */
[----:B------:R-:W-:-:S04]  /*0160*/  IMAD.MOV R5, RZ, RZ, -R5 ;  /* 0x000000ffff057224 */ /* 0x000fc800078e0a05 */
[----:B------:R-:W-:-:S05]  /*0170*/  IMAD R5, R0, R5, R2 ;  /* 0x0000000500057224 */ /* 0x000fca00078e0202 */
[----:B------:R-:W-:-:S13]  /*0180*/  ISETP.GE.U32.AND P0, PT, R5, R0, PT ;  /* 0x000000000500720c */ /* 0x000fda0003f06070 */
[----:B------:R-:W-:-:S05]  /*0190*/  @P0 IMAD.IADD R5, R5, 0x1, -R0 ;  /* 0x0000000105050824 */ /* 0x000fca00078e0a00 */
[----:B------:R-:W-:-:S13]  /*01a0*/  ISETP.GE.U32.AND P0, PT, R5, R0, PT ;  /* 0x000000000500720c */ /* 0x000fda0003f06070 */
[----:B------:R-:W-:Y:S02]  /*01b0*/  @P0 IADD3 R5, PT, PT, -R0, R5, RZ ;  /* 0x0000000500050210 */ /* 0x000fe40007ffe1ff */
[----:B------:R-:W-:-:S04]  /*01c0*/  @!P1 LOP3.LUT R5, RZ, R0, RZ, 0x33, !PT ;  /* 0x00000000ff059212 */ /* 0x000fc800078e33ff */
[----:B------:R-:W-:-:S04]  /*01d0*/  ISETP.NE.U32.AND P0, PT, R5, RZ, PT ;  /* 0x000000ff0500720c */ /* 0x000fc80003f05070 */
[----:B------:R-:W-:Y:S01]  /*01e0*/  ISETP.NE.AND.EX P0, PT, RZ, RZ, PT, P0 ;  /* 0x000000ffff00720c */ /* 0x000fe20003f05300 */
[----:B------:R-:W-:-:S12]  /*01f0*/  BRA `(.L_x_1) ;  /* 0x0000000000107947 */ /* 0x000fd80003800000 */
.L_x_0:
[----:B------:R-:W-:-:S07]  /*0200*/  MOV R4, 0x220 ;  /* 0x0000022000047802 */ /* 0x000fce0000000f00 */
[----:B------:R-:W-:Y:S05]  /*0210*/  CALL.REL.NOINC `($__internal_0_$__cuda_sm20_rem_s64) ;  /* 0x0000000000247944 */ /* 0x000fea0003c00000 */
[----:B------:R-:W-:-:S04]  /*0220*/  ISETP.NE.U32.AND P0, PT, R2, RZ, PT ;  /* 0x000000ff0200720c */ /* 0x000fc80003f05070 */
[----:B------:R-:W-:-:S13]  /*0230*/  ISETP.NE.AND.EX P0, PT, R3, RZ, PT, P0 ;  /* 0x000000ff0300720c */ /* 0x000fda0003f05300 */
.L_x_1:
[----:B------:R-:W-:Y:S05]  /*0240*/  @P0 EXIT ;  /* 0x000000000000094d */ /* 0x000fea0003800000 */
[----:B------:R-:W0:Y:S02]  /*0250*/  LDCU.64 UR6, c[0x0][0x388] ;  /* 0x00007100ff0677ac */ /* 0x000e240008000a00 */
[----:B0-----:R-:W-:Y:S01]  /*0260*/  IADD3 R2, P0, PT, R0, UR6, RZ ;  /* 0x0000000600027c10 */ /* 0x001fe2000ff1e0ff */
[----:B------:R-:W-:-:S04]  /*0270*/  IMAD.MOV.U32 R0, RZ, RZ, 0x1 ;  /* 0x00000001ff007424 */ /* 0x000fc800078e00ff */
[----:B------:R-:W-:-:S05]  /*0280*/  IMAD.X R3, RZ, RZ, UR7, P0 ;  /* 0x00000007ff037e24 */ /* 0x000fca00080e06ff */
[----:B------:R-:W-:Y:S01]  /*0290*/  STG.E.U8 desc[UR4][R2.64], R0 ;  /* 0x0000000002007986 */ /* 0x000fe2000c101104 */
[----:B------:R-:W-:Y:S05]  /*02a0*/  EXIT ;  /* 0x000000000000794d */ /* 0x000fea0003800000 */
        .weak           $__internal_0_$__cuda_sm20_rem_s64
        .type           $__internal_0_$__cuda_sm20_rem_s64,@function
        .size           $__internal_0_$__cuda_sm20_rem_s64,(.L_x_3 - $__internal_0_$__cuda_sm20_rem_s64)
$__internal_0_$__cuda_sm20_rem_s64:
[----:B------:R-:W-:Y:S02]  /*02b0*/  IMAD.MOV.U32 R10, RZ, RZ, R0 ;  /* 0x000000ffff0a7224 */ /* 0x000fe400078e0000 */
[----:B------:R-:W-:-:S04]  /*02c0*/  IMAD.MOV.U32 R11, RZ, RZ, RZ ;  /* 0x000000ffff0b7224 */ /* 0x000fc800078e00ff */
[----:B------:R-:W0:Y:S08]  /*02d0*/  I2F.U64.RP R5, R10 ;  /* 0x0000000a00057312 */ /* 0x000e300000309000 */
[----:B0-----:R-:W0:Y:S02]  /*02e0*/  MUFU.RCP R5, R5 ;  /* 0x0000000500057308 */ /* 0x001e240000001000 */
[----:B0-----:R-:W-:-:S06]  /*02f0*/  IADD3 R6, PT, PT, R5, 0x1ffffffe, RZ ;  /* 0x1ffffffe05067810 */ /* 0x001fcc0007ffe0ff */
[----:B------:R-:W0:Y:S02]  /*0300*/  F2I.U64.TRUNC R6, R6 ;  /* 0x0000000600067311 */ /* 0x000e24000020d800 */
[----:B0-----:R-:W-:-:S04]  /*0310*/  IMAD.WIDE.U32 R8, R6, R0, RZ ;  /* 0x0000000006087225 */ /* 0x001fc800078e00ff */
[----:B------:R-:W-:Y:S01]  /*0320*/  IMAD R9, R7, R0, R9 ;  /* 0x0000000007097224 */ /* 0x000fe200078e0209 */
[----:B------:R-:W-:-:S05]  /*0330*/  IADD3 R13, P0, PT, RZ, -R8, RZ ;  /* 0x80000008ff0d7210 */ /* 0x000fca0007f1e0ff */
[----:B------:R-:W-:-:S04]  /*0340*/  IMAD.HI.U32 R8, R6, R13, RZ ;  /* 0x0000000d06087227 */ /* 0x000fc800078e00ff */
[----:B------:R-:W-:Y:S02]  /*0350*/  IMAD.X R15, RZ, RZ, ~R9, P0 ;  /* 0x000000ffff0f7224 */ /* 0x000fe400000e0e09 */
[----:B------:R-:W-:Y:S02]  /*0360*/  IMAD.MOV.U32 R9, RZ, RZ, R6 ;  /* 0x000000ffff097224 */ /* 0x000fe400078e0006 */
[-C--:B------:R-:W-:Y:S02]  /*0370*/  IMAD R11, R7, R15.reuse, RZ ;  /* 0x0000000f070b7224 */ /* 0x080fe400078e02ff */
[----:B------:R-:W-:-:S04]  /*0380*/  IMAD.WIDE.U32 R8, P0, R6, R15, R8 ;  /* 0x0000000f06087225 */ /* 0x000fc80007800008 */
[----:B------:R-:W-:-:S04]  /*0390*/  IMAD.HI.U32 R5, R7, R15, RZ ;  /* 0x0000000f07057227 */ /* 0x000fc800078e00ff */
[----:B------:R-:W-:-:S04]  /*03a0*/  IMAD.HI.U32 R8, P1, R7, R13, R8 ;  /* 0x0000000d07087227 */ /* 0x000fc80007820008 */
[----:B------:R-:W-:Y:S01]  /*03b0*/  IMAD.X R5, R5, 0x1, R7, P0 ;  /* 0x0000000105057824 */ /* 0x000fe200000e0607 */
[----:B------:R-:W-:Y:S02]  /*03c0*/  IADD3 R9, P2, PT, R11, R8, RZ ;  /* 0x000000080b097210 */ /* 0x000fe40007f5e0ff */
[----:B------:R-:W-:Y:S02]  /*03d0*/  IADD3 R11, P4, PT, RZ, -R2, RZ ;  /* 0x80000002ff0b7210 */ /* 0x000fe40007f9e0ff */
[----:B------:R-:W-:Y:S01]  /*03e0*/  IADD3.X R5, PT, PT, RZ, RZ, R5, P2, P1 ;  /* 0x000000ffff057210 */ /* 0x000fe200017e2405 */
[----:B------:R-:W-:Y:S01]  /*03f0*/  IMAD.WIDE.U32 R6, R9, R0, RZ ;  /* 0x0000000009067225 */ /* 0x000fe200078e00ff */
[----:B------:R-:W-:Y:S02]  /*0400*/  ISETP.GE.AND P1, PT, R3, RZ, PT ;  /* 0x000000ff0300720c */ /* 0x000fe40003f26270 */
[----:B------:R-:W-:Y:S01]  /*0410*/  IADD3 R13, P0, PT, RZ, -R6, RZ ;  /* 0x80000006ff0d7210 */ /* 0x000fe20007f1e0ff */
[----:B------:R-:W-:-:S04]  /*0420*/  IMAD R6, R5, R0, R7 ;  /* 0x0000000005067224 */ /* 0x000fc800078e0207 */
[----:B------:R-:W-:-:S04]  /*0430*/  IMAD.HI.U32 R8, R9, R13, RZ ;  /* 0x0000000d09087227 */ /* 0x000fc800078e00ff */
[----:B------:R-:W-:Y:S01]  /*0440*/  IMAD.X R10, RZ, RZ, ~R6, P0 ;  /* 0x000000ffff0a7224 */ /* 0x000fe200000e0e06 */
[----:B------:R-:W-:-:S03]  /*0450*/  SEL R6, R11, R2, !P1 ;  /* 0x000000020b067207 */ /* 0x000fc60004800000 */
[----:B------:R-:W-:-:S04]  /*0460*/  IMAD.WIDE.U32 R8, P0, R9, R10, R8 ;  /* 0x0000000a09087225 */ /* 0x000fc80007800008 */
[----:B------:R-:W-:-:S04]  /*0470*/  IMAD.HI.U32 R7, P2, R5, R13, R8 ;  /* 0x0000000d05077227 */ /* 0x000fc80007840008 */
[CC--:B------:R-:W-:Y:S02]  /*0480*/  IMAD R8, R5.reuse, R10.reuse, RZ ;  /* 0x0000000a05087224 */ /* 0x0c0fe400078e02ff */
[----:B------:R-:W-:-:S03]  /*0490*/  IMAD.HI.U32 R10, R5, R10, RZ ;  /* 0x0000000a050a7227 */ /* 0x000fc600078e00ff */
[----:B------:R-:W-:Y:S01]  /*04a0*/  IADD3 R7, P3, PT, R8, R7, RZ ;  /* 0x0000000708077210 */ /* 0x000fe20007f7e0ff */
[----:B------:R-:W-:Y:S01]  /*04b0*/  IMAD.X R5, R10, 0x1, R5, P0 ;  /* 0x000000010a057824 */ /* 0x000fe200000e0605 */
[----:B------:R-:W-:-:S03]  /*04c0*/  IADD3.X R8, PT, PT, RZ, ~R3, RZ, P4, !PT ;  /* 0x80000003ff087210 */ /* 0x000fc600027fe4ff */
[C---:B------:R-:W-:Y:S01]  /*04d0*/  IMAD.HI.U32 R2, R7.reuse, R6, RZ ;  /* 0x0000000607027227 */ /* 0x040fe200078e00ff */
[----:B------:R-:W-:Y:S02]  /*04e0*/  SEL R8, R8, R3, !P1 ;  /* 0x0000000308087207 */ /* 0x000fe40004800000 */
[----:B------:R-:W-:Y:S01]  /*04f0*/  IADD3.X R5, PT, PT, RZ, RZ, R5, P3, P2 ;  /* 0x000000ffff057210 */ /* 0x000fe20001fe4405 */
[----:B------:R-:W-:Y:S02]  /*0500*/  IMAD.MOV.U32 R3, RZ, RZ, RZ ;  /* 0x000000ffff037224 */ /* 0x000fe400078e00ff */
[----:B------:R-:W-:-:S04]  /*0510*/  IMAD.WIDE.U32 R2, R7, R8, R2 ;  /* 0x0000000807027225 */ /* 0x000fc800078e0002 */
[C---:B------:R-:W-:Y:S02]  /*0520*/  IMAD R10, R5.reuse, R8, RZ ;  /* 0x00000008050a7224 */ /* 0x040fe400078e02ff */
[----:B------:R-:W-:-:S04]  /*0530*/  IMAD.HI.U32 R3, P0, R5, R6, R2 ;  /* 0x0000000605037227 */ /* 0x000fc80007800002 */
[----:B------:R-:W-:Y:S01]  /*0540*/  IMAD.HI.U32 R2, R5, R8, RZ ;  /* 0x0000000805027227 */ /* 0x000fe200078e00ff */
[----:B------:R-:W-:-:S03]  /*0550*/  IADD3 R3, P2, PT, R10, R3, RZ ;  /* 0x000000030a037210 */ /* 0x000fc60007f5e0ff */
[----:B------:R-:W-:-:S04]  /*0560*/  IMAD.X R2, RZ, RZ, R2, P0 ;  /* 0x000000ffff027224 */ /* 0x000fc800000e0602 */
[----:B------:R-:W-:Y:S02]  /*0570*/  IMAD.X R5, RZ, RZ, R2, P2 ;  /* 0x000000ffff057224 */ /* 0x000fe400010e0602 */
[----:B------:R-:W-:-:S04]  /*0580*/  IMAD.WIDE.U32 R2, R3, R0, RZ ;  /* 0x0000000003027225 */ /* 0x000fc800078e00ff */
[----:B------:R-:W-:Y:S01]  /*0590*/  IMAD R5, R5, R0, R3 ;  /* 0x0000000005057224 */ /* 0x000fe200078e0203 */
[----:B------:R-:W-:-:S04]  /*05a0*/  IADD3 R3, P0, PT, -R2, R6, RZ ;  /* 0x0000000602037210 */ /* 0x000fc80007f1e1ff */
[----:B------:R-:W-:Y:S02]  /*05b0*/  IADD3.X R7, PT, PT, ~R5, R8, RZ, P0, !PT ;  /* 0x0000000805077210 */ /* 0x000fe400007fe5ff */
[----:B------:R-:W-:Y:S02]  /*05c0*/  ISETP.GE.U32.AND P0, PT, R3, R0, PT ;  /* 0x000000000300720c */ /* 0x000fe40003f06070 */
[-C--:B------:R-:W-:Y:S02]  /*05d0*/  IADD3 R5, P2, PT, -R0, R3.reuse, RZ ;  /* 0x0000000300057210 */ /* 0x080fe40007f5e1ff */
[C---:B------:R-:W-:Y:S02]  /*05e0*/  ISETP.GE.U32.AND.EX P0, PT, R7.reuse, RZ, PT, P0 ;  /* 0x000000ff0700720c */ /* 0x040fe40003f06100 */
[----:B------:R-:W-:Y:S02]  /*05f0*/  IADD3.X R6, PT, PT, R7, -0x1, RZ, P2, !PT ;  /* 0xffffffff07067810 */ /* 0x000fe400017fe4ff */
[----:B------:R-:W-:-:S02]  /*0600*/  SEL R5, R5, R3, P0 ;  /* 0x0000000305057207 */ /* 0x000fc40000000000 */
[----:B------:R-:W-:Y:S02]  /*0610*/  SEL R6, R6, R7, P0 ;  /* 0x0000000706067207 */ /* 0x000fe40000000000 */
[----:B------:R-:W-:Y:S02]  /*0620*/  ISETP.GE.U32.AND P0, PT, R5, R0, PT ;  /* 0x000000000500720c */ /* 0x000fe40003f06070 */
[-C--:B------:R-:W-:Y:S02]  /*0630*/  IADD3 R2, P2, PT, -R0, R5.reuse, RZ ;  /* 0x0000000500027210 */ /* 0x080fe40007f5e1ff */
[C---:B------:R-:W-:Y:S02]  /*0640*/  ISETP.GE.U32.AND.EX P0, PT, R6.reuse, RZ, PT, P0 ;  /* 0x000000ff0600720c */ /* 0x040fe40003f06100 */
[----:B------:R-:W-:Y:S02]  /*0650*/  IADD3.X R3, PT, PT, R6, -0x1, RZ, P2, !PT ;  /* 0xffffffff06037810 */ /* 0x000fe400017fe4ff */
[----:B------:R-:W-:-:S02]  /*0660*/  SEL R2, R2, R5, P0 ;  /* 0x0000000502027207 */ /* 0x000fc40000000000 */
[----:B------:R-:W-:Y:S02]  /*0670*/  SEL R3, R3, R6, P0 ;  /* 0x0000000603037207 */ /* 0x000fe40000000000 */
[-C--:B------:R-:W-:Y:S02]  /*0680*/  IADD3 R5, P2, PT, RZ, -R2.reuse, RZ ;  /* 0x80000002ff057210 */ /* 0x080fe40007f5e0ff */
[----:B------:R-:W-:Y:S02]  /*0690*/  ISETP.NE.U32.AND P0, PT, R0, RZ, PT ;  /* 0x000000ff0000720c */ /* 0x000fe40003f05070 */
[----:B------:R-:W-:Y:S01]  /*06a0*/  SEL R2, R5, R2, !P1 ;  /* 0x0000000205027207 */ /* 0x000fe20004800000 */
[----:B------:R-:W-:Y:S01]  /*06b0*/  IMAD.X R6, RZ, RZ, ~R3, P2 ;  /* 0x000000ffff067224 */ /* 0x000fe200010e0e03 */
[----:B------:R-:W-:Y:S01]  /*06c0*/  ISETP.NE.AND.EX P0, PT, RZ, RZ, PT, P0 ;  /* 0x000000ffff00720c */ /* 0x000fe20003f05300 */
[----:B------:R-:W-:-:S03]  /*06d0*/  IMAD.MOV.U32 R5, RZ, RZ, 0x0 ;  /* 0x00000000ff057424 */ /* 0x000fc600078e00ff */
[----:B------:R-:W-:Y:S02]  /*06e0*/  SEL R3, R6, R3, !P1 ;  /* 0x0000000306037207 */ /* 0x000fe40004800000 */
[----:B------:R-:W-:Y:S02]  /*06f0*/  SEL R2, R2, 0xffffffff, P0 ;  /* 0xffffffff02027807 */ /* 0x000fe40000000000 */
[----:B------:R-:W-:Y:S01]  /*0700*/  SEL R3, R3, 0xffffffff, P0 ;  /* 0xffffffff03037807 */ /* 0x000fe20000000000 */
[----:B------:R-:W-:Y:S06]  /*0710*/  RET.REL.NODEC R4 `(_Z8is_primePlPb) ;  /* 0xfffffff804387950 */ /* 0x000fec0003c3ffff */
.L_x_2:
[----:B------:R-:W-:-:S00]  /*0720*/  BRA `(.L_x_2) ;  /* 0xfffffffc00fc7947 */ /* 0x000fc0000383ffff */
[----:B------:R-:W-:-:S00]  /*0730*/  NOP ;  /* 0x0000000000007918 */ /* 0x000fc00000000000 */
        /* <DEDUP_REMOVED lines=12> */
.L_x_3:


//--------------------- .nv.shared.reserved.0     --------------------------
	.section	.nv.shared.reserved.0,"aw",@nobits
	.weak		__nv_reservedSMEM_offset_0_alias
	.size		__nv_reservedSMEM_offset_0_alias, 0, 64
	.other		__nv_reservedSMEM_offset_0_alias,@"STO_CUDA_RESERVED_SHARED STV_DEFAULT"
__nv_reservedSMEM_offset_0_alias:
	.zero		0
	.zero		64


//--------------------- .nv.constant0._Z8is_primePlPb --------------------------
	.section	.nv.constant0._Z8is_primePlPb,"a",@progbits
	.sectionflags	@""
	.align	4
.nv.constant0._Z8is_primePlPb:
	.zero		912


//--------------------- SYMBOLS --------------------------

	.type		.nv.reservedSmem.offset0,@object
	.size		.nv.reservedSmem.offset0,0x4
